//
// Generated by NVIDIA NVVM Compiler
//
// Compiler Build ID: CL-36424714
// Cuda compilation tools, release 13.0, V13.0.88
// Based on NVVM 20.0.0
//

.version 9.0
.target sm_100
.address_size 64

	// .globl	_Z8mem_copyPi

.visible .entry _Z8mem_copyPi(
	.param .u64 .ptr .align 1 _Z8mem_copyPi_param_0
)
{
	.reg .b32 	%r<3>;
	.reg .b64 	%rd<5>;

	ld.param.u64 	%rd1, [_Z8mem_copyPi_param_0];
	cvta.to.global.u64 	%rd2, %rd1;
	mov.u32 	%r1, %tid.x;
	mul.lo.s32 	%r2, %r1, %r1;
	mul.wide.u32 	%rd3, %r1, 4;
	add.s64 	%rd4, %rd2, %rd3;
	st.global.u32 	[%rd4], %r2;
	ret;

}


// ===== COMPILED SASS (sm_100) =====

	.target	sm_100

	.elftype	@"ET_EXEC"


//--------------------- .note.nv.tkinfo           --------------------------
	.section	.note.nv.tkinfo,"",@"SHT_NOTE"
	.sectionflags	@"SHF_NOTE_NV_TKINFO"
	.tkinfo
        /*0018*/ 	.word	0x00000002
        /*0030*/ 	.string	""
        /*0030*/ 	.string	"ptxas"
        /*0030*/ 	.string	"Cuda compilation tools, release 13.0, V13.0.88"
        /*0030*/ 	.string	"Build cuda_13.0.r13.0/compiler.36424714_0"
        /*0030*/ 	.string	"-arch sm_100 -m 64 "



//--------------------- .note.nv.cuinfo           --------------------------
	.section	.note.nv.cuinfo,"",@"SHT_NOTE"
	.sectionflags	@"SHF_NOTE_NV_CUINFO"
        /*0018*/ 	.short	0x0002
        /*001a*/ 	.short	0x0064
        /*001c*/ 	.short	0x0082
	.zero		2


//--------------------- .nv.info                  --------------------------
	.section	.nv.info,"",@"SHT_CUDA_INFO"
	.align	4


	//----- nvinfo : EIATTR_REGCOUNT
	.align		4
        /*0000*/ 	.byte	0x04, 0x2f
        /*0002*/ 	.short	(.L_1 - .L_0)
	.align		4
.L_0:
        /*0004*/ 	.word	index@(_Z8mem_copyPi)
        /*0008*/ 	.word	0x00000008


	//----- nvinfo : EIATTR_FRAME_SIZE
	.align		4
.L_1:
        /*000c*/ 	.byte	0x04, 0x11
        /*000e*/ 	.short	(.L_3 - .L_2)
	.align		4
.L_2:
        /*0010*/ 	.word	index@(_Z8mem_copyPi)
        /*0014*/ 	.word	0x00000000


	//----- nvinfo : EIATTR_MIN_STACK_SIZE
	.align		4
.L_3:
        /*0018*/ 	.byte	0x04, 0x12
        /*001a*/ 	.short	(.L_5 - .L_4)
	.align		4
.L_4:
        /*001c*/ 	.word	index@(_Z8mem_copyPi)
        /*0020*/ 	.word	0x00000000
.L_5:


//--------------------- .nv.compat                --------------------------
	.section	.nv.compat,"",@"SHT_CUDA_COMPAT_INFO"
	.align	4
        /*0000*/ 	.byte	0x02, 0x09, 0x00, 0x00, 0x02, 0x02, 0x01, 0x00, 0x02, 0x05, 0x05, 0x00, 0x03, 0x07, 0x01, 0x01
        /*0010*/ 	.byte	0x02, 0x03, 0x00, 0x00, 0x02, 0x06, 0x01, 0x00, 0x04, 0x0b, 0x08, 0x00, 0x09, 0x00, 0x00, 0x00
        /*0020*/ 	.byte	0x00, 0x00, 0x00, 0x00


//--------------------- .nv.info._Z8mem_copyPi    --------------------------
	.section	.nv.info._Z8mem_copyPi,"",@"SHT_CUDA_INFO"
	.sectionflags	@""
	.align	4


	//----- nvinfo : EIATTR_CUDA_API_VERSION
	.align		4
        /*0000*/ 	.byte	0x04, 0x37
        /*0002*/ 	.short	(.L_7 - .L_6)
.L_6:
        /*0004*/ 	.word	0x00000082


	//----- nvinfo : EIATTR_KPARAM_INFO
	.align		4
.L_7:
        /*0008*/ 	.byte	0x04, 0x17
        /*000a*/ 	.short	(.L_9 - .L_8)
.L_8:
        /*000c*/ 	.word	0x00000000
        /*0010*/ 	.short	0x0000
        /*0012*/ 	.short	0x0000
        /*0014*/ 	.byte	0x00, 0xf5, 0x21, 0x00


	//----- nvinfo : EIATTR_SPARSE_MMA_MASK
	.align		4
.L_9:
        /*0018*/ 	.byte	0x03, 0x50
        /*001a*/ 	.short	0x0000


	//----- nvinfo : EIATTR_MAXREG_COUNT
	.align		4
        /*001c*/ 	.byte	0x03, 0x1b
        /*001e*/ 	.short	0x00ff


	//----- nvinfo : EIATTR_MERCURY_ISA_VERSION
	.align		4
        /*0020*/ 	.byte	0x03, 0x5f
        /*0022*/ 	.short	0x0101


	//----- nvinfo : EIATTR_VRC_CTA_INIT_COUNT
	.align		4
        /*0024*/ 	.byte	0x02, 0x4a
	.zero		1
	.zero		1


	//----- nvinfo : EIATTR_EXIT_INSTR_OFFSETS
	.align		4
        /*0028*/ 	.byte	0x04, 0x1c
        /*002a*/ 	.short	(.L_11 - .L_10)


	//   ....[0]....
.L_10:
        /*002c*/ 	.word	0x00000070


	//----- nvinfo : EIATTR_CBANK_PARAM_SIZE
	.align		4
.L_11:
        /*0030*/ 	.byte	0x03, 0x19
        /*0032*/ 	.short	0x0008


	//----- nvinfo : EIATTR_PARAM_CBANK
	.align		4
        /*0034*/ 	.byte	0x04, 0x0a
        /*0036*/ 	.short	(.L_13 - .L_12)
	.align		4
.L_12:
        /*0038*/ 	.word	index@(.nv.constant0._Z8mem_copyPi)
        /*003c*/ 	.short	0x0380
        /*003e*/ 	.short	0x0008


	//----- nvinfo : EIATTR_SW_WAR
	.align		4
.L_13:
        /*0040*/ 	.byte	0x04, 0x36
        /*0042*/ 	.short	(.L_15 - .L_14)
.L_14:
        /*0044*/ 	.word	0x00000008
.L_15:


//--------------------- .nv.callgraph             --------------------------
	.section	.nv.callgraph,"",@"SHT_CUDA_CALLGRAPH"
	.align	4
	.sectionentsize	8
	.align		4
        /*0000*/ 	.word	0x00000000
	.align		4
        /*0004*/ 	.word	0xffffffff
	.align		4
        /*0008*/ 	.word	0x00000000
	.align		4
        /*000c*/ 	.word	0xfffffffe
	.align		4
        /*0010*/ 	.word	0x00000000
	.align		4
        /*0014*/ 	.word	0xfffffffd
	.align		4
        /*0018*/ 	.word	0x00000000
	.align		4
        /*001c*/ 	.word	0xfffffffc


//--------------------- .text._Z8mem_copyPi       --------------------------
	.section	.text._Z8mem_copyPi,"ax",@progbits
	.align	128
        .global         _Z8mem_copyPi
        .type           _Z8mem_copyPi,@function
        .size           _Z8mem_copyPi,(.L_x_1 - _Z8mem_copyPi)
        .other          _Z8mem_copyPi,@"STO_CUDA_ENTRY STV_DEFAULT"
_Z8mem_copyPi:
.text._Z8mem_copyPi:
[----:B------:R-:W-:Y:S01]  /*0000*/  LDC R1, c[0x0][0x37c] ;  /* 0x0000df00ff017b82 */ /* 0x000fe20000000800 */
[----:B------:R-:W0:Y:S07]  /*0010*/  S2R R5, SR_TID.X ;  /* 0x0000000000057919 */ /* 0x000e2e0000002100 */
[----:B------:R-:W0:Y:S01]  /*0020*/  LDC.64 R2, c[0x0][0x380] ;  /* 0x0000e000ff027b82 */ /* 0x000e220000000a00 */
[----:B------:R-:W1:Y:S01]  /*0030*/  LDCU.64 UR4, c[0x0][0x358] ;  /* 0x00006b00ff0477ac */ /* 0x000e620008000a00 */
[----:B0-----:R-:W-:-:S04]  /*0040*/  IMAD.WIDE.U32 R2, R5, 0x4, R2 ;  /* 0x0000000405027825 */ /* 0x001fc800078e0002 */
[----:B------:R-:W-:-:S05]  /*0050*/  IMAD R5, R5, R5, RZ ;  /* 0x0000000505057224 */ /* 0x000fca00078e02ff */
[----:B-1----:R-:W-:Y:S01]  /*0060*/  STG.E desc[UR4][R2.64], R5 ;  /* 0x0000000502007986 */ /* 0x002fe2000c101904 */
[----:B------:R-:W-:Y:S05]  /*0070*/  EXIT ;  /* 0x000000000000794d */ /* 0x000fea0003800000 */
.L_x_0:
[----:B------:R-:W-:-:S00]  /*0080*/  BRA `(.L_x_0) ;  /* 0xfffffffc00fc7947 */ /* 0x000fc0000383ffff */
[----:B------:R-:W-:-:S00]  /*0090*/  NOP ;  /* 0x0000000000007918 */ /* 0x000fc00000000000 */
        /* <DEDUP_REMOVED lines=14> */
.L_x_1:


//--------------------- .nv.shared.reserved.0     --------------------------
	.section	.nv.shared.reserved.0,"aw",@nobits
	.weak		__nv_reservedSMEM_offset_0_alias
	.size		__nv_reservedSMEM_offset_0_alias, 0, 64
	.other		__nv_reservedSMEM_offset_0_alias,@"STO_CUDA_RESERVED_SHARED STV_DEFAULT"
__nv_reservedSMEM_offset_0_alias:
	.zero		0
	.zero		64


//--------------------- .nv.constant0._Z8mem_copyPi --------------------------
	.section	.nv.constant0._Z8mem_copyPi,"a",@progbits
	.sectionflags	@""
	.align	4
.nv.constant0._Z8mem_copyPi:
	.zero		904


//--------------------- SYMBOLS --------------------------

	.type		.nv.reservedSmem.offset0,@object
	.size		.nv.reservedSmem.offset0,0x4
